//
// Generated by NVIDIA NVVM Compiler
//
// Compiler Build ID: CL-36424714
// Cuda compilation tools, release 13.0, V13.0.88
// Based on NVVM 20.0.0
//

.version 9.0
.target sm_100
.address_size 64

	// .globl	main_kernel
// _ZZ11main_kernelE14query_T_shared has been demoted
// _ZZ11main_kernelE14value_T_shared has been demoted

.visible .entry main_kernel(
	.param .u64 .ptr .align 1 main_kernel_param_0,
	.param .u64 .ptr .align 1 main_kernel_param_1,
	.param .u64 .ptr .align 1 main_kernel_param_2
)
.maxntid 32
{
	.reg .pred 	%p<3>;
	.reg .b16 	%rs<3>;
	.reg .b32 	%r<66>;
	.reg .b32 	%f<130>;
	.reg .b64 	%rd<13>;
	// demoted variable
	.shared .align 4 .b8 _ZZ11main_kernelE14query_T_shared[1024];
	// demoted variable
	.shared .align 4 .b8 _ZZ11main_kernelE14value_T_shared[512];
	ld.param.u64 	%rd3, [main_kernel_param_0];
	ld.param.u64 	%rd4, [main_kernel_param_1];
	ld.param.u64 	%rd5, [main_kernel_param_2];
	cvta.to.global.u64 	%rd1, %rd4;
	cvta.to.global.u64 	%rd2, %rd5;
	mov.u32 	%r1, %tid.x;
	mov.u32 	%r2, %ctaid.x;
	mul.hi.u32 	%r19, %r2, 715827883;
	shr.u32 	%r20, %r19, 6;
	mul.lo.s32 	%r21, %r20, 98304;
	shr.u32 	%r22, %r2, 3;
	and.b32  	%r23, %r22, 3;
	shr.u32 	%r24, %r1, 2;
	mul.lo.s32 	%r25, %r24, 768;
	shl.b32 	%r26, %r20, 7;
	add.s32 	%r27, %r2, %r26;
	shl.b32 	%r28, %r27, 1;
	and.b32  	%r29, %r28, 960;
	and.b32  	%r30, %r1, 3;
	shl.b32 	%r31, %r1, 1;
	and.b32  	%r32, %r31, 6;
	or.b32  	%r33, %r25, %r21;
	or.b32  	%r34, %r33, %r32;
	mad.lo.s32 	%r35, %r23, 24576, %r34;
	add.s32 	%r3, %r35, %r29;
	and.b32  	%r4, %r2, 7;
	mul.lo.s32 	%r36, %r4, 12288;
	or.b32  	%r37, %r36, %r24;
	add.s32 	%r38, %r37, %r21;
	mad.lo.s32 	%r39, %r30, 3072, %r38;
	or.b32  	%r5, %r39, %r29;
	shl.b32 	%r40, %r1, 4;
	mov.u32 	%r41, _ZZ11main_kernelE14value_T_shared;
	add.s32 	%r6, %r41, %r40;
	mov.u32 	%r42, _ZZ11main_kernelE14query_T_shared;
	shl.b32 	%r43, %r1, 3;
	add.s32 	%r7, %r42, %r43;
	and.b32  	%r44, %r43, 192;
	add.s32 	%r45, %r44, %r42;
	add.s32 	%r8, %r45, 512;
	cvt.u16.u32 	%rs1, %r1;
	and.b16  	%rs2, %rs1, 7;
	mul.wide.u16 	%r46, %rs2, 8;
	add.s32 	%r47, %r46, %r41;
	add.s32 	%r9, %r47, 64;
	mov.b32 	%r62, 0;
	mov.f32 	%f114, 0f00000000;
	mov.f32 	%f115, %f114;
	mov.f32 	%f116, %f114;
	mov.f32 	%f117, %f114;
	mov.f32 	%f118, %f114;
	mov.f32 	%f119, %f114;
	mov.f32 	%f120, %f114;
	mov.f32 	%f121, %f114;
	mov.f32 	%f122, %f114;
	mov.f32 	%f123, %f114;
	mov.f32 	%f124, %f114;
	mov.f32 	%f125, %f114;
	mov.f32 	%f126, %f114;
	mov.f32 	%f127, %f114;
	mov.f32 	%f128, %f114;
	mov.f32 	%f129, %f114;
$L__BB0_1:
	bar.sync 	0;
	shl.b32 	%r49, %r62, 3;
	add.s32 	%r50, %r3, %r49;
	mul.wide.u32 	%rd6, %r50, 4;
	add.s64 	%rd7, %rd1, %rd6;
	ld.global.nc.v2.f32 	{%f50, %f51}, [%rd7];
	st.shared.v2.f32 	[%r7], {%f50, %f51};
	ld.global.nc.v2.f32 	{%f52, %f53}, [%rd7+24576];
	st.shared.v2.f32 	[%r7+256], {%f52, %f53};
	ld.global.nc.v2.f32 	{%f54, %f55}, [%rd7+49152];
	st.shared.v2.f32 	[%r7+512], {%f54, %f55};
	ld.global.nc.v2.f32 	{%f56, %f57}, [%rd7+73728];
	st.shared.v2.f32 	[%r7+768], {%f56, %f57};
	add.s32 	%r51, %r5, %r49;
	mul.wide.u32 	%rd8, %r51, 4;
	add.s64 	%rd9, %rd2, %rd8;
	ld.global.nc.f32 	%f58, [%rd9];
	ld.global.nc.f32 	%f59, [%rd9+3072];
	ld.global.nc.f32 	%f60, [%rd9+6144];
	ld.global.nc.f32 	%f61, [%rd9+9216];
	st.shared.v4.f32 	[%r6], {%f58, %f59, %f60, %f61};
	bar.sync 	0;
	mov.b32 	%r65, 512;
	mov.u32 	%r63, %r9;
	mov.u32 	%r64, %r8;
$L__BB0_2:
	ld.shared.f32 	%f62, [%r64+256];
	ld.shared.f32 	%f63, [%r64];
	ld.shared.f32 	%f64, [%r64+-256];
	ld.shared.f32 	%f65, [%r64+-512];
	ld.shared.f32 	%f66, [%r63+-64];
	fma.rn.f32 	%f67, %f65, %f66, %f129;
	fma.rn.f32 	%f68, %f64, %f66, %f125;
	fma.rn.f32 	%f69, %f63, %f66, %f121;
	fma.rn.f32 	%f70, %f62, %f66, %f117;
	ld.shared.f32 	%f71, [%r63+-60];
	fma.rn.f32 	%f72, %f65, %f71, %f128;
	fma.rn.f32 	%f73, %f64, %f71, %f124;
	fma.rn.f32 	%f74, %f63, %f71, %f120;
	fma.rn.f32 	%f75, %f62, %f71, %f116;
	ld.shared.f32 	%f76, [%r64+288];
	ld.shared.f32 	%f77, [%r64+32];
	ld.shared.f32 	%f78, [%r64+-224];
	ld.shared.f32 	%f79, [%r64+-480];
	fma.rn.f32 	%f80, %f79, %f66, %f127;
	fma.rn.f32 	%f81, %f78, %f66, %f123;
	fma.rn.f32 	%f82, %f77, %f66, %f119;
	fma.rn.f32 	%f83, %f76, %f66, %f115;
	fma.rn.f32 	%f84, %f79, %f71, %f126;
	fma.rn.f32 	%f85, %f78, %f71, %f122;
	fma.rn.f32 	%f86, %f77, %f71, %f118;
	fma.rn.f32 	%f87, %f76, %f71, %f114;
	ld.shared.f32 	%f88, [%r64+260];
	ld.shared.f32 	%f89, [%r64+4];
	ld.shared.f32 	%f90, [%r64+-252];
	ld.shared.f32 	%f91, [%r64+-508];
	ld.shared.f32 	%f92, [%r63];
	fma.rn.f32 	%f129, %f91, %f92, %f67;
	fma.rn.f32 	%f125, %f90, %f92, %f68;
	fma.rn.f32 	%f121, %f89, %f92, %f69;
	fma.rn.f32 	%f117, %f88, %f92, %f70;
	ld.shared.f32 	%f93, [%r63+4];
	fma.rn.f32 	%f128, %f91, %f93, %f72;
	fma.rn.f32 	%f124, %f90, %f93, %f73;
	fma.rn.f32 	%f120, %f89, %f93, %f74;
	fma.rn.f32 	%f116, %f88, %f93, %f75;
	ld.shared.f32 	%f94, [%r64+292];
	ld.shared.f32 	%f95, [%r64+36];
	ld.shared.f32 	%f96, [%r64+-220];
	ld.shared.f32 	%f97, [%r64+-476];
	fma.rn.f32 	%f127, %f97, %f92, %f80;
	fma.rn.f32 	%f123, %f96, %f92, %f81;
	fma.rn.f32 	%f119, %f95, %f92, %f82;
	fma.rn.f32 	%f115, %f94, %f92, %f83;
	fma.rn.f32 	%f126, %f97, %f93, %f84;
	fma.rn.f32 	%f122, %f96, %f93, %f85;
	fma.rn.f32 	%f118, %f95, %f93, %f86;
	fma.rn.f32 	%f114, %f94, %f93, %f87;
	add.s32 	%r65, %r65, 8;
	add.s32 	%r64, %r64, 8;
	add.s32 	%r63, %r63, 128;
	setp.ne.s32 	%p1, %r65, 544;
	@%p1 bra 	$L__BB0_2;
	add.s32 	%r62, %r62, 1;
	setp.ne.s32 	%p2, %r62, 8;
	@%p2 bra 	$L__BB0_1;
	cvta.to.global.u64 	%rd10, %rd3;
	shl.b32 	%r52, %r2, 9;
	and.b32  	%r53, %r52, 2147479552;
	shl.b32 	%r54, %r1, 5;
	and.b32  	%r55, %r54, 768;
	or.b32  	%r56, %r53, %r55;
	shl.b32 	%r57, %r4, 4;
	and.b32  	%r59, %r31, 14;
	or.b32  	%r60, %r56, %r57;
	or.b32  	%r61, %r60, %r59;
	mul.wide.u32 	%rd11, %r61, 4;
	add.s64 	%rd12, %rd10, %rd11;
	st.global.f32 	[%rd12], %f129;
	st.global.f32 	[%rd12+4096], %f125;
	st.global.f32 	[%rd12+8192], %f121;
	st.global.f32 	[%rd12+12288], %f117;
	st.global.f32 	[%rd12+4], %f128;
	st.global.f32 	[%rd12+4100], %f124;
	st.global.f32 	[%rd12+8196], %f120;
	st.global.f32 	[%rd12+12292], %f116;
	st.global.f32 	[%rd12+512], %f127;
	st.global.f32 	[%rd12+4608], %f123;
	st.global.f32 	[%rd12+8704], %f119;
	st.global.f32 	[%rd12+12800], %f115;
	st.global.f32 	[%rd12+516], %f126;
	st.global.f32 	[%rd12+4612], %f122;
	st.global.f32 	[%rd12+8708], %f118;
	st.global.f32 	[%rd12+12804], %f114;
	ret;

}


// ===== COMPILED SASS (sm_100) =====

	.target	sm_100

	.elftype	@"ET_EXEC"


//--------------------- .note.nv.tkinfo           --------------------------
	.section	.note.nv.tkinfo,"",@"SHT_NOTE"
	.sectionflags	@"SHF_NOTE_NV_TKINFO"
	.tkinfo
        /*0018*/ 	.word	0x00000002
        /*0030*/ 	.string	""
        /*0030*/ 	.string	"ptxas"
        /*0030*/ 	.string	"Cuda compilation tools, release 13.0, V13.0.88"
        /*0030*/ 	.string	"Build cuda_13.0.r13.0/compiler.36424714_0"
        /*0030*/ 	.string	"-arch sm_100 -m 64 "



//--------------------- .note.nv.cuinfo           --------------------------
	.section	.note.nv.cuinfo,"",@"SHT_NOTE"
	.sectionflags	@"SHF_NOTE_NV_CUINFO"
        /*0018*/ 	.short	0x0002
        /*001a*/ 	.short	0x0064
        /*001c*/ 	.short	0x0082
	.zero		2


//--------------------- .nv.info                  --------------------------
	.section	.nv.info,"",@"SHT_CUDA_INFO"
	.align	4


	//----- nvinfo : EIATTR_REGCOUNT
	.align		4
        /*0000*/ 	.byte	0x04, 0x2f
        /*0002*/ 	.short	(.L_1 - .L_0)
	.align		4
.L_0:
        /*0004*/ 	.word	index@(main_kernel)
        /*0008*/ 	.word	0x00000040


	//----- nvinfo : EIATTR_FRAME_SIZE
	.align		4
.L_1:
        /*000c*/ 	.byte	0x04, 0x11
        /*000e*/ 	.short	(.L_3 - .L_2)
	.align		4
.L_2:
        /*0010*/ 	.word	index@(main_kernel)
        /*0014*/ 	.word	0x00000000


	//----- nvinfo : EIATTR_MIN_STACK_SIZE
	.align		4
.L_3:
        /*0018*/ 	.byte	0x04, 0x12
        /*001a*/ 	.short	(.L_5 - .L_4)
	.align		4
.L_4:
        /*001c*/ 	.word	index@(main_kernel)
        /*0020*/ 	.word	0x00000000
.L_5:


//--------------------- .nv.compat                --------------------------
	.section	.nv.compat,"",@"SHT_CUDA_COMPAT_INFO"
	.align	4
        /*0000*/ 	.byte	0x02, 0x09, 0x00, 0x00, 0x02, 0x02, 0x01, 0x00, 0x02, 0x05, 0x05, 0x00, 0x03, 0x07, 0x01, 0x01
        /*0010*/ 	.byte	0x02, 0x03, 0x00, 0x00, 0x02, 0x06, 0x01, 0x00, 0x04, 0x0b, 0x08, 0x00, 0x09, 0x00, 0x00, 0x00
        /*0020*/ 	.byte	0x00, 0x00, 0x00, 0x00


//--------------------- .nv.info.main_kernel      --------------------------
	.section	.nv.info.main_kernel,"",@"SHT_CUDA_INFO"
	.sectionflags	@""
	.align	4


	//----- nvinfo : EIATTR_CUDA_API_VERSION
	.align		4
        /*0000*/ 	.byte	0x04, 0x37
        /*0002*/ 	.short	(.L_7 - .L_6)
.L_6:
        /*0004*/ 	.word	0x00000082


	//----- nvinfo : EIATTR_KPARAM_INFO
	.align		4
.L_7:
        /*0008*/ 	.byte	0x04, 0x17
        /*000a*/ 	.short	(.L_9 - .L_8)
.L_8:
        /*000c*/ 	.word	0x00000000
        /*0010*/ 	.short	0x0002
        /*0012*/ 	.short	0x0010
        /*0014*/ 	.byte	0x00, 0xf5, 0x21, 0x00


	//----- nvinfo : EIATTR_KPARAM_INFO
	.align		4
.L_9:
        /*0018*/ 	.byte	0x04, 0x17
        /*001a*/ 	.short	(.L_11 - .L_10)
.L_10:
        /*001c*/ 	.word	0x00000000
        /*0020*/ 	.short	0x0001
        /*0022*/ 	.short	0x0008
        /*0024*/ 	.byte	0x00, 0xf5, 0x21, 0x00


	//----- nvinfo : EIATTR_KPARAM_INFO
	.align		4
.L_11:
        /*0028*/ 	.byte	0x04, 0x17
        /*002a*/ 	.short	(.L_13 - .L_12)
.L_12:
        /*002c*/ 	.word	0x00000000
        /*0030*/ 	.short	0x0000
        /*0032*/ 	.short	0x0000
        /*0034*/ 	.byte	0x00, 0xf5, 0x21, 0x00


	//----- nvinfo : EIATTR_SPARSE_MMA_MASK
	.align		4
.L_13:
        /*0038*/ 	.byte	0x03, 0x50
        /*003a*/ 	.short	0x0000


	//----- nvinfo : EIATTR_MAXREG_COUNT
	.align		4
        /*003c*/ 	.byte	0x03, 0x1b
        /*003e*/ 	.short	0x00ff


	//----- nvinfo : EIATTR_NUM_BARRIERS
	.align		4
        /*0040*/ 	.byte	0x02, 0x4c
        /*0042*/ 	.byte	0x01
	.zero		1


	//----- nvinfo : EIATTR_MERCURY_ISA_VERSION
	.align		4
        /*0044*/ 	.byte	0x03, 0x5f
        /*0046*/ 	.short	0x0101


	//----- nvinfo : EIATTR_VRC_CTA_INIT_COUNT
	.align		4
        /*0048*/ 	.byte	0x02, 0x4a
	.zero		1
	.zero		1


	//----- nvinfo : EIATTR_EXIT_INSTR_OFFSETS
	.align		4
        /*004c*/ 	.byte	0x04, 0x1c
        /*004e*/ 	.short	(.L_15 - .L_14)


	//   ....[0]....
.L_14:
        /*0050*/ 	.word	0x00000f70


	//----- nvinfo : EIATTR_MAX_THREADS
	.align		4
.L_15:
        /*0054*/ 	.byte	0x04, 0x05
        /*0056*/ 	.short	(.L_17 - .L_16)
.L_16:
        /*0058*/ 	.word	0x00000020
        /*005c*/ 	.word	0x00000001
        /*0060*/ 	.word	0x00000001


	//----- nvinfo : EIATTR_CBANK_PARAM_SIZE
	.align		4
.L_17:
        /*0064*/ 	.byte	0x03, 0x19
        /*0066*/ 	.short	0x0018


	//----- nvinfo : EIATTR_PARAM_CBANK
	.align		4
        /*0068*/ 	.byte	0x04, 0x0a
        /*006a*/ 	.short	(.L_19 - .L_18)
	.align		4
.L_18:
        /*006c*/ 	.word	index@(.nv.constant0.main_kernel)
        /*0070*/ 	.short	0x0380
        /*0072*/ 	.short	0x0018


	//----- nvinfo : EIATTR_SW_WAR
	.align		4
.L_19:
        /*0074*/ 	.byte	0x04, 0x36
        /*0076*/ 	.short	(.L_21 - .L_20)
.L_20:
        /*0078*/ 	.word	0x00000008
.L_21:


//--------------------- .nv.callgraph             --------------------------
	.section	.nv.callgraph,"",@"SHT_CUDA_CALLGRAPH"
	.align	4
	.sectionentsize	8
	.align		4
        /*0000*/ 	.word	0x00000000
	.align		4
        /*0004*/ 	.word	0xffffffff
	.align		4
        /*0008*/ 	.word	0x00000000
	.align		4
        /*000c*/ 	.word	0xfffffffe
	.align		4
        /*0010*/ 	.word	0x00000000
	.align		4
        /*0014*/ 	.word	0xfffffffd
	.align		4
        /*0018*/ 	.word	0x00000000
	.align		4
        /*001c*/ 	.word	0xfffffffc


//--------------------- .text.main_kernel         --------------------------
	.section	.text.main_kernel,"ax",@progbits
	.align	128
        .global         main_kernel
        .type           main_kernel,@function
        .size           main_kernel,(.L_x_2 - main_kernel)
        .other          main_kernel,@"STO_CUDA_ENTRY STV_DEFAULT"
main_kernel:
.text.main_kernel:
[----:B------:R-:W-:Y:S01]  /*0000*/  LDC R1, c[0x0][0x37c] ;  /* 0x0000df00ff017b82 */ /* 0x000fe20000000800 */
[----:B------:R-:W0:Y:S07]  /*0010*/  S2R R2, SR_CTAID.X ;  /* 0x0000000000027919 */ /* 0x000e2e0000002500 */
[----:B------:R-:W1:Y:S01]  /*0020*/  S2UR UR6, SR_CgaCtaId ;  /* 0x00000000000679c3 */ /* 0x000e620000008800 */
[----:B------:R-:W-:Y:S01]  /*0030*/  UMOV UR4, 0x400 ;  /* 0x0000040000047882 */ /* 0x000fe20000000000 */
[----:B------:R-:W-:Y:S01]  /*0040*/  HFMA2 R61, -RZ, RZ, 0, 0 ;  /* 0x00000000ff3d7431 */ /* 0x000fe200000001ff */
[----:B------:R-:W2:Y:S01]  /*0050*/  S2R R3, SR_TID.X ;  /* 0x0000000000037919 */ /* 0x000ea20000002100 */
[----:B------:R-:W-:Y:S01]  /*0060*/  UIADD3 UR5, UPT, UPT, UR4, 0x400, URZ ;  /* 0x0000040004057890 */ /* 0x000fe2000fffe0ff */
[----:B------:R-:W-:-:S02]  /*0070*/  CS2R R46, SRZ ;  /* 0x00000000002e7805 */ /* 0x000fc4000001ff00 */
[----:B------:R-:W-:Y:S02]  /*0080*/  CS2R R58, SRZ ;  /* 0x00000000003a7805 */ /* 0x000fe4000001ff00 */
[----:B------:R-:W-:Y:S02]  /*0090*/  MOV R42, RZ ;  /* 0x000000ff002a7202 */ /* 0x000fe40000000f00 */
[----:B------:R-:W-:Y:S02]  /*00a0*/  CS2R R36, SRZ ;  /* 0x0000000000247805 */ /* 0x000fe4000001ff00 */
[----:B------:R-:W-:Y:S02]  /*00b0*/  CS2R R40, SRZ ;  /* 0x0000000000287805 */ /* 0x000fe4000001ff00 */
[----:B------:R-:W-:Y:S02]  /*00c0*/  CS2R R38, SRZ ;  /* 0x0000000000267805 */ /* 0x000fe4000001ff00 */
[----:B------:R-:W-:-:S02]  /*00d0*/  CS2R R28, SRZ ;  /* 0x00000000001c7805 */ /* 0x000fc4000001ff00 */
[----:B------:R-:W-:Y:S01]  /*00e0*/  CS2R R34, SRZ ;  /* 0x0000000000227805 */ /* 0x000fe2000001ff00 */
[----:B------:R-:W3:Y:S01]  /*00f0*/  LDCU.64 UR8, c[0x0][0x358] ;  /* 0x00006b00ff0877ac */ /* 0x000ee20008000a00 */
[----:B-1----:R-:W-:Y:S02]  /*0100*/  ULEA UR5, UR6, UR5, 0x18 ;  /* 0x0000000506057291 */ /* 0x002fe4000f8ec0ff */
[----:B------:R-:W-:Y:S01]  /*0110*/  ULEA UR4, UR6, UR4, 0x18 ;  /* 0x0000000406047291 */ /* 0x000fe2000f8ec0ff */
[C---:B0-----:R-:W-:Y:S01]  /*0120*/  IMAD.HI.U32 R0, R2.reuse, 0x2aaaaaab, RZ ;  /* 0x2aaaaaab02007827 */ /* 0x041fe200078e00ff */
[----:B------:R-:W-:Y:S02]  /*0130*/  LOP3.LUT R54, R2, 0x7, RZ, 0xc0, !PT ;  /* 0x0000000702367812 */ /* 0x000fe400078ec0ff */
[----:B--2---:R-:W-:Y:S02]  /*0140*/  SHF.R.U32.HI R4, RZ, 0x2, R3 ;  /* 0x00000002ff047819 */ /* 0x004fe40000011603 */
[----:B------:R-:W-:Y:S01]  /*0150*/  SHF.R.U32.HI R5, RZ, 0x6, R0 ;  /* 0x00000006ff057819 */ /* 0x000fe20000011600 */
[----:B------:R-:W-:Y:S01]  /*0160*/  IMAD R9, R54, 0x3000, RZ ;  /* 0x0000300036097824 */ /* 0x000fe200078e02ff */
[C---:B------:R-:W-:Y:S01]  /*0170*/  SHF.L.U32 R56, R3.reuse, 0x1, RZ ;  /* 0x0000000103387819 */ /* 0x040fe200000006ff */
[----:B------:R-:W-:Y:S01]  /*0180*/  IMAD R7, R4, 0x300, RZ ;  /* 0x0000030004077824 */ /* 0x000fe200078e02ff */
[----:B------:R-:W-:Y:S01]  /*0190*/  SHF.L.U32 R52, R3, 0x3, RZ ;  /* 0x0000000303347819 */ /* 0x000fe200000006ff */
[----:B------:R-:W-:Y:S01]  /*01a0*/  IMAD R0, R5, 0x18000, RZ ;  /* 0x0001800005007824 */ /* 0x000fe200078e02ff */
[----:B------:R-:W-:-:S02]  /*01b0*/  LOP3.LUT R9, R9, R4, RZ, 0xfc, !PT ;  /* 0x0000000409097212 */ /* 0x000fc400078efcff */
[----:B------:R-:W-:Y:S02]  /*01c0*/  LEA R5, R5, R2, 0x7 ;  /* 0x0000000205057211 */ /* 0x000fe400078e38ff */
[----:B------:R-:W-:Y:S02]  /*01d0*/  SHF.R.U32.HI R4, RZ, 0x3, R2 ;  /* 0x00000003ff047819 */ /* 0x000fe40000011602 */
[----:B------:R-:W-:Y:S02]  /*01e0*/  LOP3.LUT R7, R7, R0, RZ, 0xfc, !PT ;  /* 0x0000000007077212 */ /* 0x000fe400078efcff */
[----:B------:R-:W-:Y:S02]  /*01f0*/  IADD3 R9, PT, PT, R0, R9, RZ ;  /* 0x0000000900097210 */ /* 0x000fe40007ffe0ff */
[----:B------:R-:W-:Y:S02]  /*0200*/  LOP3.LUT R0, R3, 0x3, RZ, 0xc0, !PT ;  /* 0x0000000303007812 */ /* 0x000fe400078ec0ff */
[----:B------:R-:W-:-:S02]  /*0210*/  SHF.L.U32 R5, R5, 0x1, RZ ;  /* 0x0000000105057819 */ /* 0x000fc400000006ff */
[----:B------:R-:W-:Y:S01]  /*0220*/  LOP3.LUT R4, R4, 0x3, RZ, 0xc0, !PT ;  /* 0x0000000304047812 */ /* 0x000fe200078ec0ff */
[----:B------:R-:W-:Y:S01]  /*0230*/  IMAD R0, R0, 0xc00, R9 ;  /* 0x00000c0000007824 */ /* 0x000fe200078e0209 */
[----:B------:R-:W-:Y:S02]  /*0240*/  LOP3.LUT R7, R7, 0x6, R56, 0xf8, !PT ;  /* 0x0000000607077812 */ /* 0x000fe400078ef838 */
[----:B------:R-:W-:Y:S02]  /*0250*/  LOP3.LUT R5, R5, 0x3c0, RZ, 0xc0, !PT ;  /* 0x000003c005057812 */ /* 0x000fe400078ec0ff */
[----:B------:R-:W-:Y:S01]  /*0260*/  LOP3.LUT R48, R3, 0x7, RZ, 0xc0, !PT ;  /* 0x0000000703307812 */ /* 0x000fe200078ec0ff */
[----:B------:R-:W-:Y:S01]  /*0270*/  IMAD R4, R4, 0x6000, R7 ;  /* 0x0000600004047824 */ /* 0x000fe200078e0207 */
[----:B------:R-:W-:Y:S01]  /*0280*/  LOP3.LUT R55, R0, R5, RZ, 0xfc, !PT ;  /* 0x0000000500377212 */ /* 0x000fe200078efcff */
[----:B------:R-:W-:Y:S01]  /*0290*/  HFMA2 R0, -RZ, RZ, 0, 0 ;  /* 0x00000000ff007431 */ /* 0x000fe200000001ff */
[----:B------:R-:W-:-:S02]  /*02a0*/  LOP3.LUT R49, R52, 0xc0, RZ, 0xc0, !PT ;  /* 0x000000c034317812 */ /* 0x000fc400078ec0ff */
[----:B------:R-:W-:Y:S02]  /*02b0*/  IADD3 R57, PT, PT, R5, R4, RZ ;  /* 0x0000000405397210 */ /* 0x000fe40007ffe0ff */
[----:B------:R-:W-:Y:S02]  /*02c0*/  LEA R48, R48, UR5, 0x3 ;  /* 0x0000000530307c11 */ /* 0x000fe4000f8e18ff */
[----:B---3--:R-:W-:-:S07]  /*02d0*/  LEA R53, R3, UR5, 0x4 ;  /* 0x0000000503357c11 */ /* 0x008fce000f8e20ff */
.L_x_0:
[----:B------:R-:W0:Y:S01]  /*02e0*/  LDC.64 R8, c[0x0][0x388] ;  /* 0x0000e200ff087b82 */ /* 0x000e220000000a00 */
[C---:B------:R-:W-:Y:S02]  /*02f0*/  LEA R5, R0.reuse, R57, 0x3 ;  /* 0x0000003900057211 */ /* 0x040fe400078e18ff */
[----:B------:R-:W-:-:S05]  /*0300*/  LEA R11, R0, R55, 0x3 ;  /* 0x00000037000b7211 */ /* 0x000fca00078e18ff */
[----:B------:R-:W1:Y:S01]  /*0310*/  LDC.64 R6, c[0x0][0x390] ;  /* 0x0000e400ff067b82 */ /* 0x000e620000000a00 */
[----:B0-----:R-:W-:-:S05]  /*0320*/  IMAD.WIDE.U32 R8, R5, 0x4, R8 ;  /* 0x0000000405087825 */ /* 0x001fca00078e0008 */
[----:B------:R-:W2:Y:S01]  /*0330*/  LDG.E.64.CONSTANT R4, desc[UR8][R8.64] ;  /* 0x0000000808047981 */ /* 0x000ea2000c1e9b00 */
[----:B-1----:R-:W-:-:S03]  /*0340*/  IMAD.WIDE.U32 R6, R11, 0x4, R6 ;  /* 0x000000040b067825 */ /* 0x002fc600078e0006 */
[----:B------:R-:W3:Y:S04]  /*0350*/  LDG.E.64.CONSTANT R20, desc[UR8][R8.64+0x6000] ;  /* 0x0060000808147981 */ /* 0x000ee8000c1e9b00 */
[----:B------:R-:W4:Y:S04]  /*0360*/  LDG.E.64.CONSTANT R24, desc[UR8][R8.64+0xc000] ;  /* 0x00c0000808187981 */ /* 0x000f28000c1e9b00 */
[----:B------:R-:W5:Y:S04]  /*0370*/  LDG.E.64.CONSTANT R30, desc[UR8][R8.64+0x12000] ;  /* 0x01200008081e7981 */ /* 0x000f68000c1e9b00 */
[----:B------:R-:W5:Y:S04]  /*0380*/  LDG.E.CONSTANT R12, desc[UR8][R6.64] ;  /* 0x00000008060c7981 */ /* 0x000f68000c1e9900 */
[----:B------:R-:W5:Y:S04]  /*0390*/  LDG.E.CONSTANT R13, desc[UR8][R6.64+0xc00] ;  /* 0x000c0008060d7981 */ /* 0x000f68000c1e9900 */
[----:B------:R-:W5:Y:S04]  /*03a0*/  LDG.E.CONSTANT R14, desc[UR8][R6.64+0x1800] ;  /* 0x00180008060e7981 */ /* 0x000f68000c1e9900 */
[----:B------:R-:W5:Y:S01]  /*03b0*/  LDG.E.CONSTANT R15, desc[UR8][R6.64+0x2400] ;  /* 0x00240008060f7981 */ /* 0x000f62000c1e9900 */
[----:B------:R-:W-:Y:S01]  /*03c0*/  BAR.SYNC.DEFER_BLOCKING 0x0 ;  /* 0x0000000000007b1d */ /* 0x000fe20000010000 */
[----:B------:R-:W-:-:S04]  /*03d0*/  IADD3 R0, PT, PT, R0, 0x1, RZ ;  /* 0x0000000100007810 */ /* 0x000fc80007ffe0ff */
[----:B------:R-:W-:Y:S01]  /*03e0*/  ISETP.NE.AND P0, PT, R0, 0x8, PT ;  /* 0x000000080000780c */ /* 0x000fe20003f05270 */
[----:B--2---:R-:W-:Y:S04]  /*03f0*/  STS.64 [R52+UR4], R4 ;  /* 0x0000000434007988 */ /* 0x004fe80008000a04 */
[----:B---3--:R-:W-:Y:S04]  /*0400*/  STS.64 [R52+UR4+0x100], R20 ;  /* 0x0001001434007988 */ /* 0x008fe80008000a04 */
[----:B----4-:R-:W-:Y:S04]  /*0410*/  STS.64 [R52+UR4+0x200], R24 ;  /* 0x0002001834007988 */ /* 0x010fe80008000a04 */
[----:B-----5:R-:W-:Y:S04]  /*0420*/  STS.64 [R52+UR4+0x300], R30 ;  /* 0x0003001e34007988 */ /* 0x020fe80008000a04 */
[----:B------:R-:W-:Y:S01]  /*0430*/  STS.128 [R53], R12 ;  /* 0x0000000c35007388 */ /* 0x000fe20000000c00 */
[----:B------:R-:W-:Y:S06]  /*0440*/  BAR.SYNC.DEFER_BLOCKING 0x0 ;  /* 0x0000000000007b1d */ /* 0x000fec0000010000 */
[----:B------:R-:W-:Y:S04]  /*0450*/  LDS.64 R32, [R48] ;  /* 0x0000000030207984 */ /* 0x000fe80000000a00 */
[----:B------:R-:W0:Y:S04]  /*0460*/  LDS.128 R16, [R49+UR4+0x200] ;  /* 0x0002000431107984 */ /* 0x000e280008000c00 */
[----:B------:R-:W1:Y:S04]  /*0470*/  LDS.128 R8, [R49+UR4+0x300] ;  /* 0x0003000431087984 */ /* 0x000e680008000c00 */
[----:B------:R-:W2:Y:S04]  /*0480*/  LDS.64 R44, [R48+0x40] ;  /* 0x00004000302c7984 */ /* 0x000ea80000000a00 */
[----:B------:R-:W3:Y:S04]  /*0490*/  LDS.64 R50, [R48+0x80] ;  /* 0x0000800030327984 */ /* 0x000ee80000000a00 */
[----:B------:R-:W4:Y:S04]  /*04a0*/  LDS.128 R4, [R49+UR4+0x100] ;  /* 0x0001000431047984 */ /* 0x000f280008000c00 */
[----:B------:R-:W5:Y:S04]  /*04b0*/  LDS.128 R20, [R49+UR4] ;  /* 0x0000000431147984 */ /* 0x000f680008000c00 */
[----:B------:R-:W5:Y:S04]  /*04c0*/  LDS.128 R12, [R49+UR4+0x120] ;  /* 0x00012004310c7984 */ /* 0x000f680008000c00 */
[----:B------:R-:W5:Y:S01]  /*04d0*/  LDS.128 R24, [R49+UR4+0x220] ;  /* 0x0002200431187984 */ /* 0x000f620008000c00 */
[CC--:B0-----:R-:W-:Y:S01]  /*04e0*/  FFMA R41, R16.reuse, R32.reuse, R41 ;  /* 0x0000002010297223 */ /* 0x0c1fe20000000029 */
[-C--:B------:R-:W-:Y:S01]  /*04f0*/  FFMA R16, R16, R33.reuse, R40 ;  /* 0x0000002110107223 */ /* 0x080fe20000000028 */
[C---:B-1----:R-:W-:Y:S01]  /*0500*/  FFMA R42, R8.reuse, R32, R42 ;  /* 0x00000020082a7223 */ /* 0x042fe2000000002a */
[----:B------:R-:W-:Y:S01]  /*0510*/  FFMA R8, R8, R33, R58 ;  /* 0x0000002108087223 */ /* 0x000fe2000000003a */
[C---:B--2---:R-:W-:Y:S01]  /*0520*/  FFMA R41, R44.reuse, R17, R41 ;  /* 0x000000112c297223 */ /* 0x044fe20000000029 */
[----:B------:R-:W-:Y:S01]  /*0530*/  FFMA R31, R17, R45, R16 ;  /* 0x0000002d111f7223 */ /* 0x000fe20000000010 */
[----:B------:R-:W-:Y:S01]  /*0540*/  FFMA R17, R44, R9, R42 ;  /* 0x000000092c117223 */ /* 0x000fe2000000002a */
[----:B------:R-:W-:Y:S01]  /*0550*/  FFMA R9, R9, R45, R8 ;  /* 0x0000002d09097223 */ /* 0x000fe20000000008 */
[----:B---3--:R-:W-:-:S02]  /*0560*/  FFMA R16, R50, R18, R41 ;  /* 0x0000001232107223 */ /* 0x008fc40000000029 */
[----:B------:R-:W-:Y:S01]  /*0570*/  FFMA R58, R50, R10, R17 ;  /* 0x0000000a323a7223 */ /* 0x000fe20000000011 */
[-C--:B------:R-:W-:Y:S01]  /*0580*/  FFMA R10, R10, R51.reuse, R9 ;  /* 0x000000330a0a7223 */ /* 0x080fe20000000009 */
[----:B------:R-:W0:Y:S01]  /*0590*/  LDS.128 R40, [R49+UR4+0x20] ;  /* 0x0000200431287984 */ /* 0x000e220008000c00 */
[-C--:B----4-:R-:W-:Y:S01]  /*05a0*/  FFMA R9, R4, R32.reuse, R29 ;  /* 0x0000002004097223 */ /* 0x090fe2000000001d */
[----:B------:R-:W-:Y:S01]  /*05b0*/  FFMA R18, R18, R51, R31 ;  /* 0x0000003312127223 */ /* 0x000fe2000000001f */
[----:B------:R-:W-:Y:S02]  /*05c0*/  FFMA R4, R4, R33, R28 ;  /* 0x0000002104047223 */ /* 0x000fe4000000001c */
[----:B------:R-:W1:Y:S01]  /*05d0*/  LDS.128 R28, [R49+UR4+0x320] ;  /* 0x00032004311c7984 */ /* 0x000e620008000c00 */
[----:B------:R-:W-:Y:S01]  /*05e0*/  FFMA R9, R44, R5, R9 ;  /* 0x000000052c097223 */ /* 0x000fe20000000009 */
[----:B------:R-:W-:Y:S01]  /*05f0*/  FFMA R5, R5, R45, R4 ;  /* 0x0000002d05057223 */ /* 0x000fe20000000004 */
[C---:B-----5:R-:W-:Y:S01]  /*0600*/  FFMA R37, R20.reuse, R32, R37 ;  /* 0x0000002014257223 */ /* 0x060fe20000000025 */
[-C--:B------:R-:W-:Y:S01]  /*0610*/  FFMA R20, R20, R33.reuse, R34 ;  /* 0x0000002114147223 */ /* 0x080fe20000000022 */
[----:B------:R-:W-:Y:S01]  /*0620*/  FFMA R39, R32, R12, R39 ;  /* 0x0000000c20277223 */ /* 0x000fe20000000027 */
[----:B------:R-:W-:Y:S01]  /*0630*/  FFMA R12, R12, R33, R38 ;  /* 0x000000210c0c7223 */ /* 0x000fe20000000026 */
[----:B------:R-:W-:Y:S01]  /*0640*/  FFMA R60, R50, R6, R9 ;  /* 0x00000006323c7223 */ /* 0x000fe20000000009 */
[----:B------:R-:W-:Y:S01]  /*0650*/  FFMA R6, R6, R51, R5 ;  /* 0x0000003306067223 */ /* 0x000fe20000000005 */
[----:B------:R-:W-:Y:S01]  /*0660*/  FFMA R5, R32, R24, R36 ;  /* 0x0000001820057223 */ /* 0x000fe20000000024 */
[----:B------:R-:W-:Y:S01]  /*0670*/  FFMA R46, R24, R33, R46 ;  /* 0x00000021182e7223 */ /* 0x000fe2000000002e */
[C---:B------:R-:W-:Y:S01]  /*0680*/  FFMA R17, R44.reuse, R21, R37 ;  /* 0x000000152c117223 */ /* 0x040fe20000000025 */
[----:B------:R-:W-:Y:S01]  /*0690*/  FFMA R9, R21, R45, R20 ;  /* 0x0000002d15097223 */ /* 0x000fe20000000014 */
[CC--:B------:R-:W-:Y:S01]  /*06a0*/  FFMA R39, R44.reuse, R13.reuse, R39 ;  /* 0x0000000d2c277223 */ /* 0x0c0fe20000000027 */
[C---:B------:R-:W-:Y:S01]  /*06b0*/  FFMA R4, R45.reuse, R13, R12 ;  /* 0x0000000d2d047223 */ /* 0x040fe2000000000c */
[----:B------:R-:W2:Y:S01]  /*06c0*/  LDS.64 R20, [R48+0xc0] ;  /* 0x0000c00030147984 */ /* 0x000ea20000000a00 */
[-C--:B------:R-:W-:Y:S01]  /*06d0*/  FFMA R5, R44, R25.reuse, R5 ;  /* 0x000000192c057223 */ /* 0x080fe20000000005 */
[----:B------:R-:W-:Y:S01]  /*06e0*/  FFMA R46, R45, R25, R46 ;  /* 0x000000192d2e7223 */ /* 0x000fe2000000002e */
[----:B------:R-:W-:Y:S01]  /*06f0*/  FFMA R25, R51, R14, R4 ;  /* 0x0000000e33197223 */ /* 0x000fe20000000004 */
[----:B------:R-:W-:-:S02]  /*0700*/  FFMA R24, R22, R51, R9 ;  /* 0x0000003316187223 */ /* 0x000fc40000000009 */
[----:B------:R-:W-:Y:S01]  /*0710*/  LDS.64 R8, [R48+0x100] ;  /* 0x0001000030087984 */ /* 0x000fe20000000a00 */
[C---:B------:R-:W-:Y:S01]  /*0720*/  FFMA R17, R50.reuse, R22, R17 ;  /* 0x0000001632117223 */ /* 0x040fe20000000011 */
[----:B------:R-:W-:Y:S02]  /*0730*/  FFMA R22, R50, R26, R5 ;  /* 0x0000001a32167223 */ /* 0x000fe40000000005 */
[----:B------:R-:W-:Y:S01]  /*0740*/  LDS.64 R4, [R48+0x140] ;  /* 0x0001400030047984 */ /* 0x000fe20000000a00 */
[----:B0-----:R-:W-:Y:S01]  /*0750*/  FFMA R13, R32, R40, R35 ;  /* 0x00000028200d7223 */ /* 0x001fe20000000023 */
[-C--:B------:R-:W-:Y:S01]  /*0760*/  FFMA R12, R40, R33.reuse, R61 ;  /* 0x00000021280c7223 */ /* 0x080fe2000000003d */
[----:B------:R-:W-:Y:S01]  /*0770*/  FFMA R40, R50, R14, R39 ;  /* 0x0000000e32287223 */ /* 0x000fe20000000027 */
[----:B-1----:R-:W-:Y:S01]  /*0780*/  FFMA R59, R32, R28, R59 ;  /* 0x0000001c203b7223 */ /* 0x002fe2000000003b */
[----:B------:R-:W-:Y:S01]  /*0790*/  FFMA R14, R28, R33, R47 ;  /* 0x000000211c0e7223 */ /* 0x000fe2000000002f */
[-C--:B------:R-:W-:Y:S01]  /*07a0*/  FFMA R13, R44, R41.reuse, R13 ;  /* 0x000000292c0d7223 */ /* 0x080fe2000000000d */
[----:B------:R-:W0:Y:S01]  /*07b0*/  LDS.128 R32, [R49+UR4+0x310] ;  /* 0x0003100431207984 */ /* 0x000e220008000c00 */
[----:B------:R-:W-:-:S03]  /*07c0*/  FFMA R12, R45, R41, R12 ;  /* 0x000000292d0c7223 */ /* 0x000fc6000000000c */
[----:B------:R-:W1:Y:S01]  /*07d0*/  LDS.128 R36, [R49+UR4+0x210] ;  /* 0x0002100431247984 */ /* 0x000e620008000c00 */
[----:B------:R-:W-:Y:S01]  /*07e0*/  FFMA R26, R51, R26, R46 ;  /* 0x0000001a331a7223 */ /* 0x000fe2000000002e */
[-C--:B------:R-:W-:Y:S01]  /*07f0*/  FFMA R59, R44, R29.reuse, R59 ;  /* 0x0000001d2c3b7223 */ /* 0x080fe2000000003b */
[CC--:B------:R-:W-:Y:S01]  /*0800*/  FFMA R28, R50.reuse, R42.reuse, R13 ;  /* 0x0000002a321c7223 */ /* 0x0c0fe2000000000d */
[----:B------:R-:W-:Y:S01]  /*0810*/  FFMA R14, R45, R29, R14 ;  /* 0x0000001d2d0e7223 */ /* 0x000fe2000000000e */
[C---:B------:R-:W-:Y:S01]  /*0820*/  FFMA R42, R51.reuse, R42, R12 ;  /* 0x0000002a332a7223 */ /* 0x040fe2000000000c */
[----:B------:R-:W3:Y:S04]  /*0830*/  LDS.128 R44, [R49+UR4+0x110] ;  /* 0x00011004312c7984 */ /* 0x000ee80008000c00 */
[----:B------:R-:W4:Y:S01]  /*0840*/  LDS.64 R12, [R48+0x180] ;  /* 0x00018000300c7984 */ /* 0x000f220000000a00 */
[-C--:B------:R-:W-:Y:S01]  /*0850*/  FFMA R50, R50, R30.reuse, R59 ;  /* 0x0000001e32327223 */ /* 0x080fe2000000003b */
[----:B------:R-:W-:Y:S01]  /*0860*/  FFMA R30, R51, R30, R14 ;  /* 0x0000001e331e7223 */ /* 0x000fe2000000000e */
[C---:B--2---:R-:W-:Y:S01]  /*0870*/  FFMA R51, R20.reuse, R23, R17 ;  /* 0x0000001714337223 */ /* 0x044fe20000000011 */
[----:B------:R-:W-:Y:S01]  /*0880*/  FFMA R14, R23, R21, R24 ;  /* 0x00000015170e7223 */ /* 0x000fe20000000018 */
[C---:B------:R-:W-:Y:S01]  /*0890*/  FFMA R23, R20.reuse, R11, R58 ;  /* 0x0000000b14177223 */ /* 0x040fe2000000003a */
[----:B------:R-:W-:Y:S01]  /*08a0*/  FFMA R41, R11, R21, R10 ;  /* 0x000000150b297223 */ /* 0x000fe2000000000a */
[C---:B------:R-:W-:Y:S01]  /*08b0*/  FFMA R29, R20.reuse, R7, R60 ;  /* 0x00000007141d7223 */ /* 0x040fe2000000003c */
[----:B------:R-:W-:Y:S01]  /*08c0*/  FFMA R6, R7, R21, R6 ;  /* 0x0000001507067223 */ /* 0x000fe20000000006 */
[C---:B------:R-:W-:Y:S01]  /*08d0*/  FFMA R11, R20.reuse, R43, R28 ;  /* 0x0000002b140b7223 */ /* 0x040fe2000000001c */
[C---:B------:R-:W-:Y:S01]  /*08e0*/  FFMA R7, R20.reuse, R19, R16 ;  /* 0x0000001314077223 */ /* 0x040fe20000000010 */
[----:B------:R-:W-:Y:S01]  /*08f0*/  FFMA R24, R19, R21, R18 ;  /* 0x0000001513187223 */ /* 0x000fe20000000012 */
[CC--:B------:R-:W-:Y:S01]  /*0900*/  FFMA R10, R20.reuse, R31.reuse, R50 ;  /* 0x0000001f140a7223 */ /* 0x0c0fe20000000032 */
[C---:B------:R-:W-:Y:S01]  /*0910*/  FFMA R60, R21.reuse, R31, R30 ;  /* 0x0000001f153c7223 */ /* 0x040fe2000000001e */
[C---:B------:R-:W-:Y:S01]  /*0920*/  FFMA R59, R20.reuse, R15, R40 ;  /* 0x0000000f143b7223 */ /* 0x040fe20000000028 */
[----:B------:R-:W2:Y:S01]  /*0930*/  LDS.128 R16, [R49+UR4+0x10] ;  /* 0x0000100431107984 */ /* 0x000ea20008000c00 */
[----:B------:R-:W-:Y:S01]  /*0940*/  FFMA R61, R20, R27, R22 ;  /* 0x0000001b143d7223 */ /* 0x000fe20000000016 */
[----:B------:R-:W-:Y:S01]  /*0950*/  FFMA R50, R21, R43, R42 ;  /* 0x0000002b15327223 */ /* 0x000fe2000000002a */
[CC--:B0-----:R-:W-:Y:S01]  /*0960*/  FFMA R28, R32.reuse, R8.reuse, R23 ;  /* 0x00000008201c7223 */ /* 0x0c1fe20000000017 */
[-C--:B------:R-:W-:Y:S01]  /*0970*/  FFMA R32, R32, R9.reuse, R41 ;  /* 0x0000000920207223 */ /* 0x080fe20000000029 */
[CC--:B-1----:R-:W-:Y:S01]  /*0980*/  FFMA R7, R36.reuse, R8.reuse, R7 ;  /* 0x0000000824077223 */ /* 0x0c2fe20000000007 */
[----:B------:R-:W-:Y:S01]  /*0990*/  FFMA R24, R36, R9, R24 ;  /* 0x0000000924187223 */ /* 0x000fe20000000018 */
[C---:B------:R-:W-:Y:S01]  /*09a0*/  FFMA R31, R4.reuse, R33, R28 ;  /* 0x00000021041f7223 */ /* 0x040fe2000000001c */
[----:B------:R-:W-:Y:S01]  /*09b0*/  FFMA R41, R33, R5, R32 ;  /* 0x0000000521297223 */ /* 0x000fe20000000020 */
[----:B------:R-:W-:Y:S01]  /*09c0*/  FFMA R7, R4, R37, R7 ;  /* 0x0000002504077223 */ /* 0x000fe20000000007 */
[C---:B------:R-:W-:Y:S01]  /*09d0*/  FFMA R15, R21.reuse, R15, R25 ;  /* 0x0000000f150f7223 */ /* 0x040fe20000000019 */
[C---:B---3--:R-:W-:Y:S01]  /*09e0*/  FFMA R33, R44.reuse, R8, R29 ;  /* 0x000000082c217223 */ /* 0x048fe2000000001d */
[----:B------:R-:W-:Y:S01]  /*09f0*/  FFMA R6, R44, R9, R6 ;  /* 0x000000092c067223 */ /* 0x000fe20000000006 */
[----:B------:R-:W-:Y:S01]  /*0a00*/  FFMA R58, R21, R27, R26 ;  /* 0x0000001b153a7223 */ /* 0x000fe2000000001a */
[----:B------:R-:W-:Y:S01]  /*0a10*/  FFMA R37, R37, R5, R24 ;  /* 0x0000000525257223 */ /* 0x000fe20000000018 */
[----:B----4-:R-:W-:Y:S01]  /*0a20*/  FFMA R44, R12, R34, R31 ;  /* 0x000000220c2c7223 */ /* 0x010fe2000000001f */
[----:B------:R-:W0:Y:S01]  /*0a30*/  LDS.128 R20, [R49+UR4+0x230] ;  /* 0x0002300431147984 */ /* 0x000e220008000c00 */
[----:B------:R-:W-:-:S03]  /*0a40*/  FFMA R36, R34, R13, R41 ;  /* 0x0000000d22247223 */ /* 0x000fc60000000029 */
[----:B------:R-:W1:Y:S04]  /*0a50*/  LDS.128 R24, [R49+UR4+0x130] ;  /* 0x0001300431187984 */ /* 0x000e680008000c00 */
[----:B------:R-:W3:Y:S04]  /*0a60*/  LDS.128 R28, [R49+UR4+0x30] ;  /* 0x00003004311c7984 */ /* 0x000ee80008000c00 */
[----:B------:R-:W4:Y:S01]  /*0a70*/  LDS.128 R40, [R49+UR4+0x330] ;  /* 0x0003300431287984 */ /* 0x000f220008000c00 */
[----:B------:R-:W-:Y:S01]  /*0a80*/  FFMA R33, R4, R45, R33 ;  /* 0x0000002d04217223 */ /* 0x000fe20000000021 */
[----:B------:R-:W-:Y:S01]  /*0a90*/  FFMA R32, R12, R38, R7 ;  /* 0x000000260c207223 */ /* 0x000fe20000000007 */
[----:B------:R-:W-:-:S02]  /*0aa0*/  FFMA R45, R45, R5, R6 ;  /* 0x000000052d2d7223 */ /* 0x000fc40000000006 */
[----:B------:R-:W5:Y:S01]  /*0ab0*/  LDS.64 R6, [R48+0x1c0] ;  /* 0x0001c00030067984 */ /* 0x000f620000000a00 */
[C---:B--2---:R-:W-:Y:S01]  /*0ac0*/  FFMA R51, R16.reuse, R8, R51 ;  /* 0x0000000810337223 */ /* 0x044fe20000000033 */
[----:B------:R-:W-:Y:S01]  /*0ad0*/  FFMA R14, R16, R9, R14 ;  /* 0x00000009100e7223 */ /* 0x000fe2000000000e */
[----:B------:R-:W-:Y:S02]  /*0ae0*/  FFMA R38, R38, R13, R37 ;  /* 0x0000000d26267223 */ /* 0x000fe40000000025 */
[----:B------:R-:W-:Y:S01]  /*0af0*/  FFMA R37, R4, R17, R51 ;  /* 0x0000001104257223 */ /* 0x000fe20000000033 */
[----:B------:R-:W-:Y:S01]  /*0b00*/  FFMA R17, R17, R5, R14 ;  /* 0x0000000511117223 */ /* 0x000fe2000000000e */
[----:B------:R-:W-:Y:S01]  /*0b10*/  FFMA R14, R12, R46, R33 ;  /* 0x0000002e0c0e7223 */ /* 0x000fe20000000021 */
[-C--:B------:R-:W-:Y:S01]  /*0b20*/  FFMA R46, R46, R13.reuse, R45 ;  /* 0x0000000d2e2e7223 */ /* 0x080fe2000000002d */
[----:B------:R-:W-:Y:S01]  /*0b30*/  FFMA R37, R12, R18, R37 ;  /* 0x000000120c257223 */ /* 0x000fe20000000025 */
[----:B------:R-:W-:Y:S01]  /*0b40*/  FFMA R18, R18, R13, R17 ;  /* 0x0000000d12127223 */ /* 0x000fe20000000011 */
[----:B0-----:R-:W-:Y:S01]  /*0b50*/  FFMA R61, R8, R20, R61 ;  /* 0x00000014083d7223 */ /* 0x001fe2000000003d */
[-C--:B------:R-:W-:Y:S01]  /*0b60*/  FFMA R58, R20, R9.reuse, R58 ;  /* 0x00000009143a7223 */ /* 0x080fe2000000003a */
[----:B-1----:R-:W-:Y:S01]  /*0b70*/  FFMA R16, R8, R24, R59 ;  /* 0x0000001808107223 */ /* 0x002fe2000000003b */
[-C--:B------:R-:W-:Y:S01]  /*0b80*/  FFMA R24, R24, R9.reuse, R15 ;  /* 0x0000000918187223 */ /* 0x080fe2000000000f */
[----:B---3--:R-:W-:Y:S01]  /*0b90*/  FFMA R11, R8, R28, R11 ;  /* 0x0000001c080b7223 */ /* 0x008fe2000000000b */
[-C--:B------:R-:W-:Y:S01]  /*0ba0*/  FFMA R50, R28, R9.reuse, R50 ;  /* 0x000000091c327223 */ /* 0x080fe20000000032 */
[----:B----4-:R-:W-:Y:S01]  /*0bb0*/  FFMA R10, R8, R40, R10 ;  /* 0x00000028080a7223 */ /* 0x010fe2000000000a */
[----:B------:R-:W-:Y:S01]  /*0bc0*/  FFMA R60, R40, R9, R60 ;  /* 0x00000009283c7223 */ /* 0x000fe2000000003c */
[C---:B------:R-:W-:Y:S01]  /*0bd0*/  FFMA R61, R4.reuse, R21, R61 ;  /* 0x00000015043d7223 */ /* 0x040fe2000000003d */
[C---:B------:R-:W-:Y:S01]  /*0be0*/  FFMA R15, R4.reuse, R25, R16 ;  /* 0x00000019040f7223 */ /* 0x040fe20000000010 */
[C---:B------:R-:W-:Y:S01]  /*0bf0*/  FFMA R11, R4.reuse, R29, R11 ;  /* 0x0000001d040b7223 */ /* 0x040fe2000000000b */
[C---:B------:R-:W-:Y:S01]  /*0c00*/  FFMA R58, R5.reuse, R21, R58 ;  /* 0x00000015053a7223 */ /* 0x040fe2000000003a */
[C---:B------:R-:W-:Y:S01]  /*0c10*/  FFMA R24, R5.reuse, R25, R24 ;  /* 0x0000001905187223 */ /* 0x040fe20000000018 */
[C---:B------:R-:W-:Y:S01]  /*0c20*/  FFMA R50, R5.reuse, R29, R50 ;  /* 0x0000001d05327223 */ /* 0x040fe20000000032 */
[-C--:B------:R-:W-:Y:S01]  /*0c30*/  FFMA R9, R4, R41.reuse, R10 ;  /* 0x0000002904097223 */ /* 0x080fe2000000000a */
        /* <DEDUP_REMOVED lines=9> */
[C---:B-----5:R-:W-:Y:S01]  /*0cd0*/  FFMA R29, R6.reuse, R47, R14 ;  /* 0x0000002f061d7223 */ /* 0x060fe2000000000e */
[----:B------:R-:W-:Y:S01]  /*0ce0*/  FFMA R28, R47, R7, R46 ;  /* 0x000000072f1c7223 */ /* 0x000fe2000000002e */
[C---:B------:R-:W-:Y:S01]  /*0cf0*/  FFMA R41, R6.reuse, R39, R32 ;  /* 0x0000002706297223 */ /* 0x040fe20000000020 */
[----:B------:R-:W-:Y:S01]  /*0d00*/  FFMA R40, R39, R7, R38 ;  /* 0x0000000727287223 */ /* 0x000fe20000000026 */
[C---:B------:R-:W-:Y:S01]  /*0d10*/  FFMA R42, R6.reuse, R35, R44 ;  /* 0x00000023062a7223 */ /* 0x040fe2000000002c */
[----:B------:R-:W-:Y:S01]  /*0d20*/  FFMA R58, R35, R7, R36 ;  /* 0x00000007233a7223 */ /* 0x000fe20000000024 */
[C---:B------:R-:W-:Y:S01]  /*0d30*/  FFMA R37, R6.reuse, R19, R37 ;  /* 0x0000001306257223 */ /* 0x040fe20000000025 */
[----:B------:R-:W-:Y:S01]  /*0d40*/  FFMA R34, R19, R7, R18 ;  /* 0x0000000713227223 */ /* 0x000fe20000000012 */
[C---:B------:R-:W-:Y:S01]  /*0d50*/  FFMA R35, R6.reuse, R31, R4 ;  /* 0x0000001f06237223 */ /* 0x040fe20000000004 */
[C---:B------:R-:W-:Y:S01]  /*0d60*/  FFMA R39, R6.reuse, R27, R20 ;  /* 0x0000001b06277223 */ /* 0x040fe20000000014 */
[C---:B------:R-:W-:Y:S01]  /*0d70*/  FFMA R36, R6.reuse, R23, R16 ;  /* 0x0000001706247223 */ /* 0x040fe20000000010 */
[----:B------:R-:W-:Y:S01]  /*0d80*/  FFMA R59, R6, R43, R12 ;  /* 0x0000002b063b7223 */ /* 0x000fe2000000000c */
[C---:B------:R-:W-:Y:S01]  /*0d90*/  FFMA R61, R7.reuse, R31, R30 ;  /* 0x0000001f073d7223 */ /* 0x040fe2000000001e */
[C---:B------:R-:W-:Y:S01]  /*0da0*/  FFMA R38, R7.reuse, R27, R26 ;  /* 0x0000001b07267223 */ /* 0x040fe2000000001a */
[C---:B------:R-:W-:Y:S01]  /*0db0*/  FFMA R46, R7.reuse, R23, R22 ;  /* 0x00000017072e7223 */ /* 0x040fe20000000016 */
[----:B------:R-:W-:Y:S01]  /*0dc0*/  FFMA R47, R7, R43, R8 ;  /* 0x0000002b072f7223 */ /* 0x000fe20000000008 */
[----:B------:R-:W-:Y:S06]  /*0dd0*/  @P0 BRA `(.L_x_0) ;  /* 0xfffffff400400947 */ /* 0x000fec000383ffff */
[----:B------:R-:W0:Y:S01]  /*0de0*/  LDC.64 R4, c[0x0][0x380] ;  /* 0x0000e000ff047b82 */ /* 0x000e220000000a00 */
[----:B------:R-:W-:Y:S02]  /*0df0*/  SHF.L.U32 R2, R2, 0x9, RZ ;  /* 0x0000000902027819 */ /* 0x000fe400000006ff */
[----:B------:R-:W-:Y:S02]  /*0e00*/  SHF.L.U32 R3, R3, 0x5, RZ ;  /* 0x0000000503037819 */ /* 0x000fe400000006ff */
[----:B------:R-:W-:Y:S02]  /*0e10*/  LOP3.LUT R2, R2, 0x7ffff000, RZ, 0xc0, !PT ;  /* 0x7ffff00002027812 */ /* 0x000fe400078ec0ff */
[----:B------:R-:W-:Y:S02]  /*0e20*/  LOP3.LUT R56, R56, 0xe, RZ, 0xc0, !PT ;  /* 0x0000000e38387812 */ /* 0x000fe400078ec0ff */
[----:B------:R-:W-:-:S04]  /*0e30*/  LOP3.LUT R3, R2, 0x300, R3, 0xf8, !PT ;  /* 0x0000030002037812 */ /* 0x000fc800078ef803 */
[----:B------:R-:W-:-:S04]  /*0e40*/  LEA R3, R54, R3, 0x4 ;  /* 0x0000000336037211 */ /* 0x000fc800078e20ff */
[----:B------:R-:W-:-:S05]  /*0e50*/  IADD3 R3, PT, PT, R56, R3, RZ ;  /* 0x0000000338037210 */ /* 0x000fca0007ffe0ff */
[----:B0-----:R-:W-:-:S05]  /*0e60*/  IMAD.WIDE.U32 R2, R3, 0x4, R4 ;  /* 0x0000000403027825 */ /* 0x001fca00078e0004 */
[----:B------:R-:W-:Y:S04]  /*0e70*/  STG.E desc[UR8][R2.64], R37 ;  /* 0x0000002502007986 */ /* 0x000fe8000c101908 */
        /* <DEDUP_REMOVED lines=14> */
[----:B------:R-:W-:Y:S01]  /*0f60*/  STG.E desc[UR8][R2.64+0x3204], R47 ;  /* 0x0032042f02007986 */ /* 0x000fe2000c101908 */
[----:B------:R-:W-:Y:S05]  /*0f70*/  EXIT ;  /* 0x000000000000794d */ /* 0x000fea0003800000 */
.L_x_1:
[----:B------:R-:W-:-:S00]  /*0f80*/  BRA `(.L_x_1) ;  /* 0xfffffffc00fc7947 */ /* 0x000fc0000383ffff */
[----:B------:R-:W-:-:S00]  /*0f90*/  NOP ;  /* 0x0000000000007918 */ /* 0x000fc00000000000 */
        /* <DEDUP_REMOVED lines=14> */
.L_x_2:


//--------------------- .nv.shared.main_kernel    --------------------------
	.section	.nv.shared.main_kernel,"aw",@nobits
	.sectionflags	@""
	.align	4
.nv.shared.main_kernel:
	.zero		2560


//--------------------- .nv.shared.reserved.0     --------------------------
	.section	.nv.shared.reserved.0,"aw",@nobits
	.weak		__nv_reservedSMEM_offset_0_alias
	.size		__nv_reservedSMEM_offset_0_alias, 0, 64
	.other		__nv_reservedSMEM_offset_0_alias,@"STO_CUDA_RESERVED_SHARED STV_DEFAULT"
__nv_reservedSMEM_offset_0_alias:
	.zero		0
	.zero		64


//--------------------- .nv.constant0.main_kernel --------------------------
	.section	.nv.constant0.main_kernel,"a",@progbits
	.sectionflags	@""
	.align	4
.nv.constant0.main_kernel:
	.zero		920


//--------------------- SYMBOLS --------------------------

	.type		.nv.reservedSmem.offset0,@object
	.size		.nv.reservedSmem.offset0,0x4
	.type		.nv.reservedSmem.cap,@object
	.size		.nv.reservedSmem.cap,0x4
